	.headerflags	@"EF_CUDA_TEXMODE_UNIFIED EF_CUDA_64BIT_ADDRESS EF_CUDA_ACCELERATORS EF_CUDA_SM90 EF_CUDA_VIRTUAL_SM(EF_CUDA_SM90)"
	.elftype	@"ET_EXEC"


//--------------------- .nv.info                  --------------------------
	.section	.nv.info,"",@"SHT_CUDA_INFO"
	.align	4


	//----- nvinfo : EIATTR_REGCOUNT
	.align		4
        /*0000*/ 	.byte	0x04, 0x2f
        /*0002*/ 	.short	(.L_1 - .L_0)
	.align		4
.L_0:
        /*0004*/ 	.word	index@(triton_poi_fused_convolution_19)
        /*0008*/ 	.word	0x0000001c


	//----- nvinfo : EIATTR_MIN_STACK_SIZE
	.align		4
.L_1:
        /*000c*/ 	.byte	0x04, 0x12
        /*000e*/ 	.short	(.L_3 - .L_2)
	.align		4
.L_2:
        /*0010*/ 	.word	index@(triton_poi_fused_convolution_19)
        /*0014*/ 	.word	0x00000000


	//----- nvinfo : EIATTR_FRAME_SIZE
	.align		4
.L_3:
        /*0018*/ 	.byte	0x04, 0x11
        /*001a*/ 	.short	(.L_5 - .L_4)
	.align		4
.L_4:
        /*001c*/ 	.word	index@(triton_poi_fused_convolution_19)
        /*0020*/ 	.word	0x00000000


	//----- nvinfo : EIATTR_MIN_STACK_SIZE
	.align		4
.L_5:
        /*0024*/ 	.byte	0x04, 0x12
        /*0026*/ 	.short	(.L_7 - .L_6)
	.align		4
.L_6:
        /*0028*/ 	.word	index@(triton_poi_fused_convolution_19)
        /*002c*/ 	.word	0x00000000
.L_7:


//--------------------- .nv.info.triton_poi_fused_convolution_19 --------------------------
	.section	.nv.info.triton_poi_fused_convolution_19,"",@"SHT_CUDA_INFO"
	.sectionflags	@""
	.align	4


	//----- nvinfo : EIATTR_CUDA_API_VERSION
	.align		4
        /*0000*/ 	.byte	0x04, 0x37
        /*0002*/ 	.short	(.L_9 - .L_8)
.L_8:
        /*0004*/ 	.word	0x0000007c


	//----- nvinfo : EIATTR_KPARAM_INFO
	.align		4
.L_9:
        /*0008*/ 	.byte	0x04, 0x17
        /*000a*/ 	.short	(.L_11 - .L_10)
.L_10:
        /*000c*/ 	.word	0x00000000
        /*0010*/ 	.short	0x0004
        /*0012*/ 	.short	0x001c
        /*0014*/ 	.byte	0x00, 0xf0, 0x11, 0x00


	//----- nvinfo : EIATTR_KPARAM_INFO
	.align		4
.L_11:
        /*0018*/ 	.byte	0x04, 0x17
        /*001a*/ 	.short	(.L_13 - .L_12)
.L_12:
        /*001c*/ 	.word	0x00000000
        /*0020*/ 	.short	0x0003
        /*0022*/ 	.short	0x0018
        /*0024*/ 	.byte	0x00, 0xf0, 0x11, 0x00


	//----- nvinfo : EIATTR_KPARAM_INFO
	.align		4
.L_13:
        /*0028*/ 	.byte	0x04, 0x17
        /*002a*/ 	.short	(.L_15 - .L_14)
.L_14:
        /*002c*/ 	.word	0x00000000
        /*0030*/ 	.short	0x0002
        /*0032*/ 	.short	0x0010
        /*0034*/ 	.byte	0x00, 0xf4, 0x21, 0x00


	//----- nvinfo : EIATTR_KPARAM_INFO
	.align		4
.L_15:
        /*0038*/ 	.byte	0x04, 0x17
        /*003a*/ 	.short	(.L_17 - .L_16)
.L_16:
        /*003c*/ 	.word	0x00000000
        /*0040*/ 	.short	0x0001
        /*0042*/ 	.short	0x0008
        /*0044*/ 	.byte	0x00, 0xf4, 0x21, 0x00


	//----- nvinfo : EIATTR_KPARAM_INFO
	.align		4
.L_17:
        /*0048*/ 	.byte	0x04, 0x17
        /*004a*/ 	.short	(.L_19 - .L_18)
.L_18:
        /*004c*/ 	.word	0x00000000
        /*0050*/ 	.short	0x0000
        /*0052*/ 	.short	0x0000
        /*0054*/ 	.byte	0x00, 0xf4, 0x21, 0x00


	//----- nvinfo : EIATTR_SPARSE_MMA_MASK
	.align		4
.L_19:
        /*0058*/ 	.byte	0x03, 0x50
        /*005a*/ 	.short	0x0000


	//----- nvinfo : EIATTR_MAXREG_COUNT
	.align		4
        /*005c*/ 	.byte	0x03, 0x1b
        /*005e*/ 	.short	0x00ff


	//----- nvinfo : EIATTR_EXIT_INSTR_OFFSETS
	.align		4
        /*0060*/ 	.byte	0x04, 0x1c
        /*0062*/ 	.short	(.L_21 - .L_20)


	//   ....[0]....
.L_20:
        /*0064*/ 	.word	0x00000680


	//   ....[1]....
        /*0068*/ 	.word	0x000006a0


	//----- nvinfo : EIATTR_REQNTID
	.align		4
.L_21:
        /*006c*/ 	.byte	0x04, 0x10
        /*006e*/ 	.short	(.L_23 - .L_22)
.L_22:
        /*0070*/ 	.word	0x00000080
        /*0074*/ 	.word	0x00000001
        /*0078*/ 	.word	0x00000001


	//----- nvinfo : EIATTR_CBANK_PARAM_SIZE
	.align		4
.L_23:
        /*007c*/ 	.byte	0x03, 0x19
        /*007e*/ 	.short	0x0020


	//----- nvinfo : EIATTR_PARAM_CBANK
	.align		4
        /*0080*/ 	.byte	0x04, 0x0a
        /*0082*/ 	.short	(.L_25 - .L_24)
	.align		4
.L_24:
        /*0084*/ 	.word	index@(.nv.constant0.triton_poi_fused_convolution_19)
        /*0088*/ 	.short	0x0210
        /*008a*/ 	.short	0x0020


	//----- nvinfo : EIATTR_SW_WAR
	.align		4
.L_25:
        /*008c*/ 	.byte	0x04, 0x36
        /*008e*/ 	.short	(.L_27 - .L_26)
.L_26:
        /*0090*/ 	.word	0x00000008
.L_27:


//--------------------- .nv.callgraph             --------------------------
	.section	.nv.callgraph,"",@"SHT_CUDA_CALLGRAPH"
	.align	4
	.sectionentsize	8
	.align		4
        /*0000*/ 	.word	0x00000000
	.align		4
        /*0004*/ 	.word	0xffffffff
	.align		4
        /*0008*/ 	.word	0x00000000
	.align		4
        /*000c*/ 	.word	0xfffffffe
	.align		4
        /*0010*/ 	.word	0x00000000
	.align		4
        /*0014*/ 	.word	0xfffffffd
	.align		4
        /*0018*/ 	.word	0x00000000
	.align		4
        /*001c*/ 	.word	0xfffffffc


//--------------------- .text.triton_poi_fused_convolution_19 --------------------------
	.section	.text.triton_poi_fused_convolution_19,"ax",@progbits
	.sectionflags	@"SHF_BARRIERS=1"
	.align	128
        .global         triton_poi_fused_convolution_19
        .type           triton_poi_fused_convolution_19,@function
        .size           triton_poi_fused_convolution_19,(.L_x_1 - triton_poi_fused_convolution_19)
        .other          triton_poi_fused_convolution_19,@"STO_CUDA_ENTRY STV_DEFAULT"
triton_poi_fused_convolution_19:
.text.triton_poi_fused_convolution_19:
[----:B------:R-:W0:Y:S02]  /*0000*/  LDC R1, c[0x0][0x28] ;  /* 0x00000a00ff017b82 */ /* 0x000e240000000800 */
[----:B------:R-:W1:Y:S01]  /*0010*/  S2R R12, SR_TID.X ;  /* 0x00000000000c7919 */ /* 0x000e620000002100 */
[----:B------:R-:W2:Y:S01]  /*0020*/  LDC.64 R8, c[0x0][0x210] ;  /* 0x00008400ff087b82 */ /* 0x000ea20000000a00 */
[----:B------:R-:W-:Y:S01]  /*0030*/  ULDC.64 UR6, c[0x0][0x208] ;  /* 0x0000820000067ab9 */ /* 0x000fe20000000a00 */
[----:B------:R-:W3:Y:S01]  /*0040*/  S2R R21, SR_CTAID.Y ;  /* 0x0000000000157919 */ /* 0x000ee20000002600 */
[----:B------:R-:W4:Y:S01]  /*0050*/  S2R R3, SR_CTAID.X ;  /* 0x0000000000037919 */ /* 0x000f220000002500 */
[----:B-1----:R-:W-:Y:S01]  /*0060*/  SHF.R.U32.HI R0, RZ, 0x3, R12 ;  /* 0x00000003ff007819 */ /* 0x002fe2000001160c */
[----:B------:R-:W-:Y:S02]  /*0070*/  IMAD.SHL.U32 R2, R12, 0x4, RZ ;  /* 0x000000040c027824 */ /* 0x000fe400078e00ff */
[----:B---3--:R-:W-:Y:S01]  /*0080*/  IMAD.SHL.U32 R21, R21, 0x20, RZ ;  /* 0x0000002015157824 */ /* 0x008fe200078e00ff */
[----:B------:R-:W-:Y:S01]  /*0090*/  SGXT.U32 R0, R0, 0x4 ;  /* 0x000000040000781a */ /* 0x000fe20000000000 */
[----:B----4-:R-:W-:-:S03]  /*00a0*/  IMAD.SHL.U32 R3, R3, 0x20, RZ ;  /* 0x0000002003037824 */ /* 0x010fc600078e00ff */
[----:B------:R-:W-:Y:S02]  /*00b0*/  LOP3.LUT R4, R21, R0, RZ, 0xfc, !PT ;  /* 0x0000000015047212 */ /* 0x000fe400078efcff */
[----:B------:R-:W-:Y:S02]  /*00c0*/  LOP3.LUT R10, R21, 0x10, R0, 0xfe, !PT ;  /* 0x00000010150a7812 */ /* 0x000fe400078efe00 */
[----:B------:R-:W-:Y:S02]  /*00d0*/  SHF.R.S32.HI R5, RZ, 0x1f, R4 ;  /* 0x0000001fff057819 */ /* 0x000fe40000011404 */
[----:B------:R-:W-:Y:S02]  /*00e0*/  SHF.R.S32.HI R7, RZ, 0x1f, R10 ;  /* 0x0000001fff077819 */ /* 0x000fe4000001140a */
[----:B------:R-:W-:Y:S02]  /*00f0*/  LEA.HI R6, R5, R4, RZ, 0x3 ;  /* 0x0000000405067211 */ /* 0x000fe400078f18ff */
[----:B------:R-:W-:-:S02]  /*0100*/  LEA.HI R11, R7, R10, RZ, 0x3 ;  /* 0x0000000a070b7211 */ /* 0x000fc400078f18ff */
[----:B------:R-:W-:Y:S02]  /*0110*/  LOP3.LUT R5, R3, 0x1c, R2, 0xf8, !PT ;  /* 0x0000001c03057812 */ /* 0x000fe400078ef802 */
[C---:B------:R-:W-:Y:S01]  /*0120*/  LOP3.LUT R7, R6.reuse, 0x3fffff8, RZ, 0xc0, !PT ;  /* 0x03fffff806077812 */ /* 0x040fe200078ec0ff */
[----:B------:R-:W-:Y:S01]  /*0130*/  IMAD.SHL.U32 R6, R6, 0x80, RZ ;  /* 0x0000008006067824 */ /* 0x000fe200078e00ff */
[----:B------:R-:W-:Y:S01]  /*0140*/  LOP3.LUT R13, R11, 0x3fffff8, RZ, 0xc0, !PT ;  /* 0x03fffff80b0d7812 */ /* 0x000fe200078ec0ff */
[C---:B------:R-:W-:Y:S01]  /*0150*/  VIADD R14, R5.reuse, 0x200 ;  /* 0x00000200050e7836 */ /* 0x040fe20000000000 */
[----:B------:R-:W-:Y:S01]  /*0160*/  ISETP.GE.AND P0, PT, R5, 0x40, PT ;  /* 0x000000400500780c */ /* 0x000fe20003f06270 */
[----:B------:R-:W-:Y:S01]  /*0170*/  IMAD.IADD R7, R4, 0x1, -R7 ;  /* 0x0000000104077824 */ /* 0x000fe200078e0a07 */
[----:B------:R-:W-:Y:S01]  /*0180*/  LOP3.LUT R6, R6, 0xfffffc00, RZ, 0xc0, !PT ;  /* 0xfffffc0006067812 */ /* 0x000fe200078ec0ff */
[----:B------:R-:W-:Y:S01]  /*0190*/  IMAD.IADD R13, R10, 0x1, -R13 ;  /* 0x000000010a0d7824 */ /* 0x000fe200078e0a0d */
[----:B------:R-:W-:Y:S01]  /*01a0*/  ISETP.LT.AND P1, PT, R4, 0x20, !P0 ;  /* 0x000000200400780c */ /* 0x000fe20004721270 */
[----:B------:R-:W-:Y:S01]  /*01b0*/  IMAD.SHL.U32 R11, R11, 0x80, RZ ;  /* 0x000000800b0b7824 */ /* 0x000fe200078e00ff */
[----:B------:R-:W-:Y:S01]  /*01c0*/  ISETP.LT.AND P0, PT, R10, 0x20, !P0 ;  /* 0x000000200a00780c */ /* 0x000fe20004701270 */
[--C-:B------:R-:W-:Y:S01]  /*01d0*/  IMAD R7, R7, 0x40, R14.reuse ;  /* 0x0000004007077824 */ /* 0x100fe200078e020e */
[----:B------:R-:W-:Y:S01]  /*01e0*/  CS2R R4, SRZ ;  /* 0x0000000000047805 */ /* 0x000fe2000001ff00 */
[----:B------:R-:W-:Y:S01]  /*01f0*/  IMAD R13, R13, 0x40, R14 ;  /* 0x000000400d0d7824 */ /* 0x000fe200078e020e */
[----:B------:R-:W-:Y:S01]  /*0200*/  LOP3.LUT R14, R11, 0xfffffc00, RZ, 0xc0, !PT ;  /* 0xfffffc000b0e7812 */ /* 0x000fe200078ec0ff */
[----:B------:R-:W-:Y:S01]  /*0210*/  IMAD.IADD R15, R7, 0x1, R6 ;  /* 0x00000001070f7824 */ /* 0x000fe200078e0206 */
[----:B------:R-:W-:-:S03]  /*0220*/  CS2R R6, SRZ ;  /* 0x0000000000067805 */ /* 0x000fc6000001ff00 */
[----:B------:R-:W-:Y:S02]  /*0230*/  IMAD.IADD R13, R13, 0x1, R14 ;  /* 0x000000010d0d7824 */ /* 0x000fe400078e020e */
[----:B--2---:R-:W-:Y:S01]  /*0240*/  IMAD.WIDE R14, R15, 0x4, R8 ;  /* 0x000000040f0e7825 */ /* 0x004fe200078e0208 */
[----:B------:R-:W-:-:S03]  /*0250*/  CS2R R10, SRZ ;  /* 0x00000000000a7805 */ /* 0x000fc6000001ff00 */
[----:B------:R-:W-:Y:S01]  /*0260*/  IMAD.WIDE R16, R13, 0x4, R8 ;  /* 0x000000040d107825 */ /* 0x000fe200078e0208 */
[----:B------:R-:W-:Y:S01]  /*0270*/  CS2R R8, SRZ ;  /* 0x0000000000087805 */ /* 0x000fe2000001ff00 */
[----:B------:R1:W2:Y:S05]  /*0280*/  @P1 LDG.E.EL.128 R4, desc[UR6][R14.64] ;  /* 0x000000060e041981 */ /* 0x0002aa000c2e1d00 */
[----:B------:R3:W4:Y:S01]  /*0290*/  @P0 LDG.E.EL.128 R8, desc[UR6][R16.64] ;  /* 0x0000000610080981 */ /* 0x000722000c2e1d00 */
[----:B------:R-:W5:Y:S01]  /*02a0*/  S2UR UR5, SR_CgaCtaId ;  /* 0x00000000000579c3 */ /* 0x000f620000008800 */
[----:B------:R-:W-:Y:S01]  /*02b0*/  IMAD.SHL.U32 R13, R12, 0x80, RZ ;  /* 0x000000800c0d7824 */ /* 0x000fe200078e00ff */
[----:B------:R-:W-:Y:S01]  /*02c0*/  SHF.R.U32.HI R12, RZ, 0x1, R12 ;  /* 0x00000001ff0c7819 */ /* 0x000fe2000001160c */
[----:B------:R-:W-:-:S03]  /*02d0*/  UMOV UR4, 0x400 ;  /* 0x0000040000047882 */ /* 0x000fc60000000000 */
[----:B------:R-:W-:Y:S02]  /*02e0*/  LOP3.LUT R13, R13, 0x380, RZ, 0xc0, !PT ;  /* 0x000003800d0d7812 */ /* 0x000fe400078ec0ff */
[----:B------:R-:W-:Y:S02]  /*02f0*/  LOP3.LUT R23, R12, 0x3c, RZ, 0xc0, !PT ;  /* 0x0000003c0c177812 */ /* 0x000fe400078ec0ff */
[----:B-1----:R-:W-:Y:S02]  /*0300*/  SHF.R.U32.HI R15, RZ, 0x3, R13 ;  /* 0x00000003ff0f7819 */ /* 0x002fe4000001160d */
[C---:B------:R-:W-:Y:S02]  /*0310*/  LOP3.LUT R14, R13.reuse, R0, RZ, 0xfc, !PT ;  /* 0x000000000d0e7212 */ /* 0x040fe400078efcff */
[C---:B---3--:R-:W-:Y:S02]  /*0320*/  LOP3.LUT R17, R13.reuse, 0x20, RZ, 0xfc, !PT ;  /* 0x000000200d117812 */ /* 0x048fe400078efcff */
[----:B------:R-:W-:-:S02]  /*0330*/  LOP3.LUT R19, R13, 0x40, RZ, 0xfc, !PT ;  /* 0x000000400d137812 */ /* 0x000fc400078efcff */
[----:B------:R-:W-:Y:S02]  /*0340*/  LOP3.LUT R15, R15, R13, R0, 0xfe, !PT ;  /* 0x0000000d0f0f7212 */ /* 0x000fe400078efe00 */
[----:B------:R-:W-:Y:S02]  /*0350*/  LOP3.LUT R12, R2, 0x1fc, RZ, 0xc0, !PT ;  /* 0x000001fc020c7812 */ /* 0x000fe400078ec0ff */
[----:B------:R-:W-:Y:S01]  /*0360*/  LOP3.LUT R13, R13, 0x60, RZ, 0xfc, !PT ;  /* 0x000000600d0d7812 */ /* 0x000fe200078efcff */
[----:B-----5:R-:W-:Y:S01]  /*0370*/  UPRMT UR4, UR5, 0x654, UR4 ;  /* 0x0000065405047896 */ /* 0x020fe20008000004 */
[-C--:B------:R-:W-:Y:S02]  /*0380*/  LEA.HI R17, R17, R14.reuse, RZ, 0x1d ;  /* 0x0000000e11117211 */ /* 0x080fe400078fe8ff */
[-C--:B------:R-:W-:Y:S02]  /*0390*/  LEA.HI R19, R19, R14.reuse, RZ, 0x1d ;  /* 0x0000000e13137211 */ /* 0x080fe400078fe8ff */
[----:B------:R-:W-:Y:S01]  /*03a0*/  LEA.HI R13, R13, R14, RZ, 0x1d ;  /* 0x0000000e0d0d7211 */ /* 0x000fe200078fe8ff */
[----:B------:R-:W-:Y:S01]  /*03b0*/  IMAD.IADD R14, R12, 0x1, R23 ;  /* 0x000000010c0e7824 */ /* 0x000fe200078e0217 */
[----:B------:R-:W-:-:S02]  /*03c0*/  LEA R23, R15, UR4, 0x2 ;  /* 0x000000040f177c11 */ /* 0x000fc4000f8e10ff */
[----:B------:R-:W-:Y:S02]  /*03d0*/  LEA R20, R17, UR4, 0x2 ;  /* 0x0000000411147c11 */ /* 0x000fe4000f8e10ff */
[----:B------:R-:W-:Y:S02]  /*03e0*/  LEA R25, R19, UR4, 0x2 ;  /* 0x0000000413197c11 */ /* 0x000fe4000f8e10ff */
[----:B------:R-:W-:Y:S02]  /*03f0*/  LEA R22, R13, UR4, 0x2 ;  /* 0x000000040d167c11 */ /* 0x000fe4000f8e10ff */
[----:B------:R-:W-:Y:S02]  /*0400*/  LOP3.LUT R16, R12, 0x200, RZ, 0xfc, !PT ;  /* 0x000002000c107812 */ /* 0x000fe400078efcff */
[----:B------:R-:W-:Y:S02]  /*0410*/  LOP3.LUT R2, R21, 0x1c, R2, 0xf8, !PT ;  /* 0x0000001c15027812 */ /* 0x000fe400078ef802 */
[----:B------:R-:W-:-:S02]  /*0420*/  SHF.R.U32.HI R16, RZ, 0x3, R16 ;  /* 0x00000003ff107819 */ /* 0x000fc40000011610 */
[----:B------:R-:W-:Y:S02]  /*0430*/  SHF.R.S32.HI R21, RZ, 0x1f, R2 ;  /* 0x0000001fff157819 */ /* 0x000fe40000011402 */
[----:B------:R-:W-:Y:S02]  /*0440*/  LOP3.LUT R15, R16, 0x7c, RZ, 0xc0, !PT ;  /* 0x0000007c100f7812 */ /* 0x000fe400078ec0ff */
[----:B------:R-:W-:Y:S02]  /*0450*/  LEA R16, R14, UR4, 0x2 ;  /* 0x000000040e107c11 */ /* 0x000fe4000f8e10ff */
[----:B------:R-:W-:Y:S01]  /*0460*/  LEA.HI R21, R21, R2, RZ, 0x3 ;  /* 0x0000000215157211 */ /* 0x000fe200078f18ff */
[----:B------:R-:W-:Y:S01]  /*0470*/  IMAD.IADD R15, R12, 0x1, R15 ;  /* 0x000000010c0f7824 */ /* 0x000fe200078e020f */
[----:B------:R-:W-:-:S04]  /*0480*/  ISETP.GE.AND P0, PT, R2, 0x20, PT ;  /* 0x000000200200780c */ /* 0x000fc80003f06270 */
[----:B------:R-:W-:Y:S01]  /*0490*/  LEA R15, R15, UR4, 0x2 ;  /* 0x000000040f0f7c11 */ /* 0x000fe2000f8e10ff */
[----:B--2---:R-:W-:Y:S04]  /*04a0*/  STS [R23], R4 ;  /* 0x0000000417007388 */ /* 0x004fe80000000800 */
[----:B------:R1:W-:Y:S04]  /*04b0*/  STS [R20+0x80], R5 ;  /* 0x0000800514007388 */ /* 0x0003e80000000800 */
[----:B------:R-:W-:Y:S04]  /*04c0*/  STS [R25+0x100], R6 ;  /* 0x0001000619007388 */ /* 0x000fe80000000800 */
[----:B------:R2:W-:Y:S01]  /*04d0*/  STS [R22+0x180], R7 ;  /* 0x0001800716007388 */ /* 0x0005e20000000800 */
[----:B-1----:R-:W1:Y:S03]  /*04e0*/  LDC.64 R4, c[0x0][0x220] ;  /* 0x00008800ff047b82 */ /* 0x002e660000000a00 */
[----:B----4-:R3:W-:Y:S04]  /*04f0*/  STS [R23+0x40], R8 ;  /* 0x0000400817007388 */ /* 0x0107e80000000800 */
[----:B------:R4:W-:Y:S01]  /*0500*/  STS [R20+0xc0], R9 ;  /* 0x0000c00914007388 */ /* 0x0009e20000000800 */
[----:B--2---:R-:W2:Y:S03]  /*0510*/  LDC.64 R6, c[0x0][0x218] ;  /* 0x00008600ff067b82 */ /* 0x004ea60000000a00 */
[----:B------:R-:W-:Y:S01]  /*0520*/  STS [R25+0x140], R10 ;  /* 0x0001400a19007388 */ /* 0x000fe20000000800 */
[C---:B---3--:R-:W-:Y:S01]  /*0530*/  IMAD.SHL.U32 R8, R21.reuse, 0x40, RZ ;  /* 0x0000004015087824 */ /* 0x048fe200078e00ff */
[----:B------:R-:W-:-:S02]  /*0540*/  LOP3.LUT R21, R21, 0xfffffff8, RZ, 0xc0, !PT ;  /* 0xfffffff815157812 */ /* 0x000fc400078ec0ff */
[----:B------:R3:W-:Y:S02]  /*0550*/  STS [R22+0x1c0], R11 ;  /* 0x0001c00b16007388 */ /* 0x0007e40000000800 */
[----:B----4-:R-:W-:Y:S01]  /*0560*/  LOP3.LUT R9, R8, 0xfffffe00, RZ, 0xc0, !PT ;  /* 0xfffffe0008097812 */ /* 0x010fe200078ec0ff */
[----:B------:R-:W-:Y:S01]  /*0570*/  BAR.SYNC.DEFER_BLOCKING 0x0 ;  /* 0x0000000000007b1d */ /* 0x000fe20000010000 */
[----:B------:R-:W-:Y:S02]  /*0580*/  LOP3.LUT R8, R3, R0, RZ, 0xfc, !PT ;  /* 0x0000000003087212 */ /* 0x000fe400078efcff */
[----:B------:R-:W-:Y:S02]  /*0590*/  LOP3.LUT R0, R3, 0x10, R0, 0xfe, !PT ;  /* 0x0000001003007812 */ /* 0x000fe400078efe00 */
[----:B------:R-:W-:Y:S02]  /*05a0*/  IADD3 R9, R9, R2, -R21 ;  /* 0x0000000209097210 */ /* 0x000fe40007ffe815 */
[----:B------:R-:W-:-:S02]  /*05b0*/  ISETP.LT.AND P1, PT, R8, 0x40, !P0 ;  /* 0x000000400800780c */ /* 0x000fc40004721270 */
[----:B------:R-:W-:Y:S01]  /*05c0*/  ISETP.LT.AND P0, PT, R0, 0x40, !P0 ;  /* 0x000000400000780c */ /* 0x000fe20004701270 */
[--C-:B---3--:R-:W-:Y:S02]  /*05d0*/  IMAD R11, R8, 0x8, R9.reuse ;  /* 0x00000008080b7824 */ /* 0x108fe400078e0209 */
[----:B------:R-:W-:Y:S02]  /*05e0*/  IMAD R21, R0, 0x8, R9 ;  /* 0x0000000800157824 */ /* 0x000fe400078e0209 */
[----:B--2---:R-:W-:-:S04]  /*05f0*/  IMAD.WIDE R2, R11, 0x4, R6 ;  /* 0x000000040b027825 */ /* 0x004fc800078e0206 */
[----:B------:R-:W-:-:S04]  /*0600*/  IMAD.WIDE R6, R21, 0x4, R6 ;  /* 0x0000000415067825 */ /* 0x000fc800078e0206 */
[--C-:B-1----:R-:W-:Y:S01]  /*0610*/  IMAD.WIDE R8, R11, 0x4, R4.reuse ;  /* 0x000000040b087825 */ /* 0x102fe200078e0204 */
[----:B------:R-:W1:Y:S03]  /*0620*/  LDS.128 R16, [R16] ;  /* 0x0000000010107984 */ /* 0x000e660000000c00 */
[----:B------:R-:W-:Y:S01]  /*0630*/  IMAD.WIDE R4, R21, 0x4, R4 ;  /* 0x0000000415047825 */ /* 0x000fe200078e0204 */
[----:B------:R-:W2:Y:S04]  /*0640*/  LDS.128 R12, [R15+0x800] ;  /* 0x000800000f0c7984 */ /* 0x000ea80000000c00 */
[----:B-1----:R1:W-:Y:S04]  /*0650*/  @P1 STG.E.128 desc[UR6][R2.64], R16 ;  /* 0x0000001002001986 */ /* 0x0023e8000c101d06 */
[----:B--2---:R1:W-:Y:S04]  /*0660*/  @P0 STG.E.128 desc[UR6][R6.64], R12 ;  /* 0x0000000c06000986 */ /* 0x0043e8000c101d06 */
[----:B------:R1:W-:Y:S01]  /*0670*/  @P1 STG.E.128 desc[UR6][R8.64], R16 ;  /* 0x0000001008001986 */ /* 0x0003e2000c101d06 */
[----:B------:R-:W-:Y:S05]  /*0680*/  @!P0 EXIT ;  /* 0x000000000000894d */ /* 0x000fea0003800000 */
[----:B------:R-:W-:Y:S01]  /*0690*/  STG.E.128 desc[UR6][R4.64], R12 ;  /* 0x0000000c04007986 */ /* 0x000fe2000c101d06 */
[----:B------:R-:W-:Y:S05]  /*06a0*/  EXIT ;  /* 0x000000000000794d */ /* 0x000fea0003800000 */
.L_x_0:
[----:B------:R-:W-:-:S00]  /*06b0*/  BRA `(.L_x_0) ;  /* 0xfffffffc00fc7947 */ /* 0x000fc0000383ffff */
[----:B------:R-:W-:-:S00]  /*06c0*/  NOP ;  /* 0x0000000000007918 */ /* 0x000fc00000000000 */
        /* <DEDUP_REMOVED lines=11> */
.L_x_1:


//--------------------- .nv.shared.triton_poi_fused_convolution_19 --------------------------
	.section	.nv.shared.triton_poi_fused_convolution_19,"aw",@nobits
	.sectionflags	@""
	.align	16
	.zero		1024


//--------------------- .nv.constant0.triton_poi_fused_convolution_19 --------------------------
	.section	.nv.constant0.triton_poi_fused_convolution_19,"a",@progbits
	.sectionflags	@""
	.align	4
.nv.constant0.triton_poi_fused_convolution_19:
	.zero		560
